//
// Generated by NVIDIA NVVM Compiler
//
// Compiler Build ID: CL-36424714
// Cuda compilation tools, release 13.0, V13.0.88
// Based on NVVM 20.0.0
//

.version 9.0
.target sm_100
.address_size 64

	// .globl	_Z9reduceVecPiS_i

.visible .entry _Z9reduceVecPiS_i(
	.param .u64 .ptr .align 1 _Z9reduceVecPiS_i_param_0,
	.param .u64 .ptr .align 1 _Z9reduceVecPiS_i_param_1,
	.param .u32 _Z9reduceVecPiS_i_param_2
)
{
	.reg .pred 	%p<9>;
	.reg .b32 	%r<25>;
	.reg .b64 	%rd<9>;

	ld.param.u64 	%rd4, [_Z9reduceVecPiS_i_param_0];
	ld.param.u64 	%rd5, [_Z9reduceVecPiS_i_param_1];
	ld.param.u32 	%r7, [_Z9reduceVecPiS_i_param_2];
	cvta.to.global.u64 	%rd1, %rd5;
	cvta.to.global.u64 	%rd2, %rd4;
	mov.u32 	%r1, %tid.x;
	and.b32  	%r8, %r7, 1;
	shr.u32 	%r9, %r7, 31;
	add.s32 	%r10, %r7, %r9;
	shr.s32 	%r11, %r10, 1;
	add.s32 	%r23, %r11, %r8;
	setp.lt.s32 	%p1, %r23, 2;
	@%p1 bra 	$L__BB0_5;
	mul.wide.u32 	%rd6, %r1, 4;
	add.s64 	%rd3, %rd2, %rd6;
	mov.u32 	%r24, %r7;
$L__BB0_2:
	mov.u32 	%r4, %r23;
	setp.ge.s32 	%p2, %r1, %r4;
	add.s32 	%r5, %r4, %r1;
	setp.ge.s32 	%p3, %r5, %r24;
	or.pred  	%p4, %p2, %p3;
	@%p4 bra 	$L__BB0_4;
	mul.wide.u32 	%rd7, %r5, 4;
	add.s64 	%rd8, %rd2, %rd7;
	ld.global.u32 	%r13, [%rd8];
	ld.global.u32 	%r14, [%rd3];
	add.s32 	%r15, %r14, %r13;
	st.global.u32 	[%rd3], %r15;
$L__BB0_4:
	bar.sync 	0;
	and.b32  	%r16, %r4, 1;
	shr.u32 	%r17, %r4, 1;
	add.s32 	%r23, %r17, %r16;
	setp.gt.u32 	%p5, %r23, 1;
	mov.u32 	%r24, %r4;
	@%p5 bra 	$L__BB0_2;
$L__BB0_5:
	bar.sync 	0;
	setp.ne.s32 	%p6, %r1, 0;
	@%p6 bra 	$L__BB0_11;
	setp.lt.s32 	%p7, %r7, 2;
	@%p7 bra 	$L__BB0_8;
	ld.global.u32 	%r20, [%rd2];
	ld.global.u32 	%r21, [%rd2+4];
	add.s32 	%r22, %r21, %r20;
	st.global.u32 	[%rd1], %r22;
	bra.uni 	$L__BB0_11;
$L__BB0_8:
	setp.eq.s32 	%p8, %r7, 0;
	@%p8 bra 	$L__BB0_10;
	ld.global.u32 	%r18, [%rd2];
	st.global.u32 	[%rd1], %r18;
	bra.uni 	$L__BB0_11;
$L__BB0_10:
	mov.b32 	%r19, 0;
	st.global.u32 	[%rd1], %r19;
$L__BB0_11:
	ret;

}


// ===== COMPILED SASS (sm_100) =====

	.target	sm_100

	.elftype	@"ET_EXEC"


//--------------------- .note.nv.tkinfo           --------------------------
	.section	.note.nv.tkinfo,"",@"SHT_NOTE"
	.sectionflags	@"SHF_NOTE_NV_TKINFO"
	.tkinfo
        /*0018*/ 	.word	0x00000002
        /*0030*/ 	.string	""
        /*0030*/ 	.string	"ptxas"
        /*0030*/ 	.string	"Cuda compilation tools, release 13.0, V13.0.88"
        /*0030*/ 	.string	"Build cuda_13.0.r13.0/compiler.36424714_0"
        /*0030*/ 	.string	"-arch sm_100 -m 64 "



//--------------------- .note.nv.cuinfo           --------------------------
	.section	.note.nv.cuinfo,"",@"SHT_NOTE"
	.sectionflags	@"SHF_NOTE_NV_CUINFO"
        /*0018*/ 	.short	0x0002
        /*001a*/ 	.short	0x0064
        /*001c*/ 	.short	0x0082
	.zero		2


//--------------------- .nv.info                  --------------------------
	.section	.nv.info,"",@"SHT_CUDA_INFO"
	.align	4


	//----- nvinfo : EIATTR_REGCOUNT
	.align		4
        /*0000*/ 	.byte	0x04, 0x2f
        /*0002*/ 	.short	(.L_1 - .L_0)
	.align		4
.L_0:
        /*0004*/ 	.word	index@(_Z9reduceVecPiS_i)
        /*0008*/ 	.word	0x0000000c


	//----- nvinfo : EIATTR_FRAME_SIZE
	.align		4
.L_1:
        /*000c*/ 	.byte	0x04, 0x11
        /*000e*/ 	.short	(.L_3 - .L_2)
	.align		4
.L_2:
        /*0010*/ 	.word	index@(_Z9reduceVecPiS_i)
        /*0014*/ 	.word	0x00000000


	//----- nvinfo : EIATTR_MIN_STACK_SIZE
	.align		4
.L_3:
        /*0018*/ 	.byte	0x04, 0x12
        /*001a*/ 	.short	(.L_5 - .L_4)
	.align		4
.L_4:
        /*001c*/ 	.word	index@(_Z9reduceVecPiS_i)
        /*0020*/ 	.word	0x00000000
.L_5:


//--------------------- .nv.compat                --------------------------
	.section	.nv.compat,"",@"SHT_CUDA_COMPAT_INFO"
	.align	4
        /*0000*/ 	.byte	0x02, 0x09, 0x00, 0x00, 0x02, 0x02, 0x01, 0x00, 0x02, 0x05, 0x05, 0x00, 0x03, 0x07, 0x01, 0x01
        /*0010*/ 	.byte	0x02, 0x03, 0x00, 0x00, 0x02, 0x06, 0x01, 0x00, 0x04, 0x0b, 0x08, 0x00, 0x09, 0x00, 0x00, 0x00
        /*0020*/ 	.byte	0x00, 0x00, 0x00, 0x00


//--------------------- .nv.info._Z9reduceVecPiS_i --------------------------
	.section	.nv.info._Z9reduceVecPiS_i,"",@"SHT_CUDA_INFO"
	.sectionflags	@""
	.align	4


	//----- nvinfo : EIATTR_CUDA_API_VERSION
	.align		4
        /*0000*/ 	.byte	0x04, 0x37
        /*0002*/ 	.short	(.L_7 - .L_6)
.L_6:
        /*0004*/ 	.word	0x00000082


	//----- nvinfo : EIATTR_KPARAM_INFO
	.align		4
.L_7:
        /*0008*/ 	.byte	0x04, 0x17
        /*000a*/ 	.short	(.L_9 - .L_8)
.L_8:
        /*000c*/ 	.word	0x00000000
        /*0010*/ 	.short	0x0002
        /*0012*/ 	.short	0x0010
        /*0014*/ 	.byte	0x00, 0xf0, 0x11, 0x00


	//----- nvinfo : EIATTR_KPARAM_INFO
	.align		4
.L_9:
        /*0018*/ 	.byte	0x04, 0x17
        /*001a*/ 	.short	(.L_11 - .L_10)
.L_10:
        /*001c*/ 	.word	0x00000000
        /*0020*/ 	.short	0x0001
        /*0022*/ 	.short	0x0008
        /*0024*/ 	.byte	0x00, 0xf5, 0x21, 0x00


	//----- nvinfo : EIATTR_KPARAM_INFO
	.align		4
.L_11:
        /*0028*/ 	.byte	0x04, 0x17
        /*002a*/ 	.short	(.L_13 - .L_12)
.L_12:
        /*002c*/ 	.word	0x00000000
        /*0030*/ 	.short	0x0000
        /*0032*/ 	.short	0x0000
        /*0034*/ 	.byte	0x00, 0xf5, 0x21, 0x00


	//----- nvinfo : EIATTR_SPARSE_MMA_MASK
	.align		4
.L_13:
        /*0038*/ 	.byte	0x03, 0x50
        /*003a*/ 	.short	0x0000


	//----- nvinfo : EIATTR_MAXREG_COUNT
	.align		4
        /*003c*/ 	.byte	0x03, 0x1b
        /*003e*/ 	.short	0x00ff


	//----- nvinfo : EIATTR_NUM_BARRIERS
	.align		4
        /*0040*/ 	.byte	0x02, 0x4c
        /*0042*/ 	.byte	0x01
	.zero		1


	//----- nvinfo : EIATTR_MERCURY_ISA_VERSION
	.align		4
        /*0044*/ 	.byte	0x03, 0x5f
        /*0046*/ 	.short	0x0101


	//----- nvinfo : EIATTR_VRC_CTA_INIT_COUNT
	.align		4
        /*0048*/ 	.byte	0x02, 0x4a
	.zero		1
	.zero		1


	//----- nvinfo : EIATTR_EXIT_INSTR_OFFSETS
	.align		4
        /*004c*/ 	.byte	0x04, 0x1c
        /*004e*/ 	.short	(.L_15 - .L_14)


	//   ....[0]....
.L_14:
        /*0050*/ 	.word	0x000001d0


	//   ....[1]....
        /*0054*/ 	.word	0x00000270


	//   ....[2]....
        /*0058*/ 	.word	0x000002e0


	//   ....[3]....
        /*005c*/ 	.word	0x00000310


	//----- nvinfo : EIATTR_CBANK_PARAM_SIZE
	.align		4
.L_15:
        /*0060*/ 	.byte	0x03, 0x19
        /*0062*/ 	.short	0x0014


	//----- nvinfo : EIATTR_PARAM_CBANK
	.align		4
        /*0064*/ 	.byte	0x04, 0x0a
        /*0066*/ 	.short	(.L_17 - .L_16)
	.align		4
.L_16:
        /*0068*/ 	.word	index@(.nv.constant0._Z9reduceVecPiS_i)
        /*006c*/ 	.short	0x0380
        /*006e*/ 	.short	0x0014


	//----- nvinfo : EIATTR_SW_WAR
	.align		4
.L_17:
        /*0070*/ 	.byte	0x04, 0x36
        /*0072*/ 	.short	(.L_19 - .L_18)
.L_18:
        /*0074*/ 	.word	0x00000008
.L_19:


//--------------------- .nv.callgraph             --------------------------
	.section	.nv.callgraph,"",@"SHT_CUDA_CALLGRAPH"
	.align	4
	.sectionentsize	8
	.align		4
        /*0000*/ 	.word	0x00000000
	.align		4
        /*0004*/ 	.word	0xffffffff
	.align		4
        /*0008*/ 	.word	0x00000000
	.align		4
        /*000c*/ 	.word	0xfffffffe
	.align		4
        /*0010*/ 	.word	0x00000000
	.align		4
        /*0014*/ 	.word	0xfffffffd
	.align		4
        /*0018*/ 	.word	0x00000000
	.align		4
        /*001c*/ 	.word	0xfffffffc


//--------------------- .text._Z9reduceVecPiS_i   --------------------------
	.section	.text._Z9reduceVecPiS_i,"ax",@progbits
	.align	128
        .global         _Z9reduceVecPiS_i
        .type           _Z9reduceVecPiS_i,@function
        .size           _Z9reduceVecPiS_i,(.L_x_5 - _Z9reduceVecPiS_i)
        .other          _Z9reduceVecPiS_i,@"STO_CUDA_ENTRY STV_DEFAULT"
_Z9reduceVecPiS_i:
.text._Z9reduceVecPiS_i:
[----:B------:R-:W-:Y:S01]  /*0000*/  LDC R1, c[0x0][0x37c] ;  /* 0x0000df00ff017b82 */ /* 0x000fe20000000800 */
[----:B------:R-:W0:Y:S01]  /*0010*/  LDCU UR5, c[0x0][0x390] ;  /* 0x00007200ff0577ac */ /* 0x000e220008000800 */
[----:B------:R-:W1:Y:S01]  /*0020*/  S2R R9, SR_TID.X ;  /* 0x0000000000097919 */ /* 0x000e620000002100 */
[----:B------:R-:W2:Y:S01]  /*0030*/  LDCU.64 UR8, c[0x0][0x358] ;  /* 0x00006b00ff0877ac */ /* 0x000ea20008000a00 */
[----:B0-----:R-:W-:Y:S02]  /*0040*/  ULOP3.LUT UR4, UR5, 0x1, URZ, 0xc0, !UPT ;  /* 0x0000000105047892 */ /* 0x001fe4000f8ec0ff */
[----:B------:R-:W-:-:S04]  /*0050*/  ULEA.HI UR5, UR5, UR5, URZ, 0x1 ;  /* 0x0000000505057291 */ /* 0x000fc8000f8f08ff */
[----:B------:R-:W-:-:S04]  /*0060*/  ULEA.HI.SX32 UR4, UR5, UR4, 0x1f ;  /* 0x0000000405047291 */ /* 0x000fc8000f8ffaff */
[----:B------:R-:W-:Y:S01]  /*0070*/  UISETP.GE.AND UP0, UPT, UR4, 0x2, UPT ;  /* 0x000000020400788c */ /* 0x000fe2000bf06270 */
[----:B-1----:R-:W-:-:S08]  /*0080*/  ISETP.NE.AND P1, PT, R9, RZ, PT ;  /* 0x000000ff0900720c */ /* 0x002fd00003f25270 */
[----:B--2---:R-:W-:Y:S05]  /*0090*/  BRA.U !UP0, `(.L_x_0) ;  /* 0x0000000108487547 */ /* 0x004fea000b800000 */
[----:B------:R-:W0:Y:S01]  /*00a0*/  LDC.64 R2, c[0x0][0x380] ;  /* 0x0000e000ff027b82 */ /* 0x000e220000000a00 */
[----:B------:R-:W1:Y:S02]  /*00b0*/  LDCU UR5, c[0x0][0x390] ;  /* 0x00007200ff0577ac */ /* 0x000e640008000800 */
[----:B01----:R-:W-:-:S07]  /*00c0*/  IMAD.WIDE.U32 R2, R9, 0x4, R2 ;  /* 0x0000000409027825 */ /* 0x003fce00078e0002 */
.L_x_1:
[----:B0-----:R-:W-:-:S05]  /*00d0*/  VIADD R7, R9, UR4 ;  /* 0x0000000409077c36 */ /* 0x001fca0008000000 */
[----:B------:R-:W-:-:S04]  /*00e0*/  ISETP.GE.AND P0, PT, R7, UR5, PT ;  /* 0x0000000507007c0c */ /* 0x000fc8000bf06270 */
[----:B------:R-:W-:-:S13]  /*00f0*/  ISETP.GE.OR P0, PT, R9, UR4, P0 ;  /* 0x0000000409007c0c */ /* 0x000fda0008706670 */
[----:B------:R-:W0:Y:S02]  /*0100*/  @!P0 LDC.64 R4, c[0x0][0x380] ;  /* 0x0000e000ff048b82 */ /* 0x000e240000000a00 */
[----:B0-----:R-:W-:Y:S02]  /*0110*/  @!P0 IMAD.WIDE.U32 R4, R7, 0x4, R4 ;  /* 0x0000000407048825 */ /* 0x001fe400078e0004 */
[----:B------:R-:W2:Y:S04]  /*0120*/  @!P0 LDG.E R7, desc[UR8][R2.64] ;  /* 0x0000000802078981 */ /* 0x000ea8000c1e1900 */
[----:B------:R-:W2:Y:S01]  /*0130*/  @!P0 LDG.E R4, desc[UR8][R4.64] ;  /* 0x0000000804048981 */ /* 0x000ea2000c1e1900 */
[----:B------:R-:W-:Y:S02]  /*0140*/  ULOP3.LUT UR6, UR4, 0x1, URZ, 0xc0, !UPT ;  /* 0x0000000104067892 */ /* 0x000fe4000f8ec0ff */
[----:B------:R-:W-:-:S02]  /*0150*/  UMOV UR5, UR4 ;  /* 0x0000000400057c82 */ /* 0x000fc40008000000 */
[----:B------:R-:W-:-:S04]  /*0160*/  ULEA.HI UR4, UR4, UR6, URZ, 0x1f ;  /* 0x0000000604047291 */ /* 0x000fc8000f8ff8ff */
[----:B------:R-:W-:Y:S01]  /*0170*/  UISETP.GT.U32.AND UP0, UPT, UR4, 0x1, UPT ;  /* 0x000000010400788c */ /* 0x000fe2000bf04070 */
[----:B--2---:R-:W-:-:S05]  /*0180*/  @!P0 IADD3 R7, PT, PT, R4, R7, RZ ;  /* 0x0000000704078210 */ /* 0x004fca0007ffe0ff */
[----:B------:R0:W-:Y:S01]  /*0190*/  @!P0 STG.E desc[UR8][R2.64], R7 ;  /* 0x0000000702008986 */ /* 0x0001e2000c101908 */
[----:B------:R-:W-:Y:S06]  /*01a0*/  BAR.SYNC.DEFER_BLOCKING 0x0 ;  /* 0x0000000000007b1d */ /* 0x000fec0000010000 */
[----:B------:R-:W-:Y:S05]  /*01b0*/  BRA.U UP0, `(.L_x_1) ;  /* 0xfffffffd00c47547 */ /* 0x000fea000b83ffff */
.L_x_0:
[----:B------:R-:W-:Y:S06]  /*01c0*/  BAR.SYNC.DEFER_BLOCKING 0x0 ;  /* 0x0000000000007b1d */ /* 0x000fec0000010000 */
[----:B------:R-:W-:Y:S05]  /*01d0*/  @P1 EXIT ;  /* 0x000000000000194d */ /* 0x000fea0003800000 */
[----:B------:R-:W1:Y:S02]  /*01e0*/  LDCU UR4, c[0x0][0x390] ;  /* 0x00007200ff0477ac */ /* 0x000e640008000800 */
[----:B-1----:R-:W-:-:S09]  /*01f0*/  UISETP.GE.AND UP0, UPT, UR4, 0x2, UPT ;  /* 0x000000020400788c */ /* 0x002fd2000bf06270 */
[----:B------:R-:W-:Y:S05]  /*0200*/  BRA.U !UP0, `(.L_x_2) ;  /* 0x00000001081c7547 */ /* 0x000fea000b800000 */
[----:B0-----:R-:W0:Y:S02]  /*0210*/  LDC.64 R2, c[0x0][0x380] ;  /* 0x0000e000ff027b82 */ /* 0x001e240000000a00 */
[----:B0-----:R-:W2:Y:S04]  /*0220*/  LDG.E R0, desc[UR8][R2.64] ;  /* 0x0000000802007981 */ /* 0x001ea8000c1e1900 */
[----:B------:R-:W2:Y:S02]  /*0230*/  LDG.E R7, desc[UR8][R2.64+0x4] ;  /* 0x0000040802077981 */ /* 0x000ea4000c1e1900 */
[----:B------:R-:W0:Y:S01]  /*0240*/  LDC.64 R4, c[0x0][0x388] ;  /* 0x0000e200ff047b82 */ /* 0x000e220000000a00 */
[----:B--2---:R-:W-:-:S05]  /*0250*/  IMAD.IADD R7, R0, 0x1, R7 ;  /* 0x0000000100077824 */ /* 0x004fca00078e0207 */
[----:B0-----:R-:W-:Y:S01]  /*0260*/  STG.E desc[UR8][R4.64], R7 ;  /* 0x0000000704007986 */ /* 0x001fe2000c101908 */
[----:B------:R-:W-:Y:S05]  /*0270*/  EXIT ;  /* 0x000000000000794d */ /* 0x000fea0003800000 */
.L_x_2:
[----:B------:R-:W-:-:S09]  /*0280*/  UISETP.NE.AND UP0, UPT, UR4, URZ, UPT ;  /* 0x000000ff0400728c */ /* 0x000fd2000bf05270 */
[----:B------:R-:W-:Y:S05]  /*0290*/  BRA.U !UP0, `(.L_x_3) ;  /* 0x0000000108147547 */ /* 0x000fea000b800000 */
[----:B0-----:R-:W0:Y:S02]  /*02a0*/  LDC.64 R2, c[0x0][0x380] ;  /* 0x0000e000ff027b82 */ /* 0x001e240000000a00 */
[----:B0-----:R-:W2:Y:S06]  /*02b0*/  LDG.E R3, desc[UR8][R2.64] ;  /* 0x0000000802037981 */ /* 0x001eac000c1e1900 */
[----:B------:R-:W2:Y:S02]  /*02c0*/  LDC.64 R4, c[0x0][0x388] ;  /* 0x0000e200ff047b82 */ /* 0x000ea40000000a00 */
[----:B--2---:R-:W-:Y:S01]  /*02d0*/  STG.E desc[UR8][R4.64], R3 ;  /* 0x0000000304007986 */ /* 0x004fe2000c101908 */
[----:B------:R-:W-:Y:S05]  /*02e0*/  EXIT ;  /* 0x000000000000794d */ /* 0x000fea0003800000 */
.L_x_3:
[----:B0-----:R-:W0:Y:S02]  /*02f0*/  LDC.64 R2, c[0x0][0x388] ;  /* 0x0000e200ff027b82 */ /* 0x001e240000000a00 */
[----:B0-----:R-:W-:Y:S01]  /*0300*/  STG.E desc[UR8][R2.64], RZ ;  /* 0x000000ff02007986 */ /* 0x001fe2000c101908 */
[----:B------:R-:W-:Y:S05]  /*0310*/  EXIT ;  /* 0x000000000000794d */ /* 0x000fea0003800000 */
.L_x_4:
[----:B------:R-:W-:-:S00]  /*0320*/  BRA `(.L_x_4) ;  /* 0xfffffffc00fc7947 */ /* 0x000fc0000383ffff */
[----:B------:R-:W-:-:S00]  /*0330*/  NOP ;  /* 0x0000000000007918 */ /* 0x000fc00000000000 */
        /* <DEDUP_REMOVED lines=12> */
.L_x_5:


//--------------------- .nv.shared.reserved.0     --------------------------
	.section	.nv.shared.reserved.0,"aw",@nobits
	.weak		__nv_reservedSMEM_offset_0_alias
	.size		__nv_reservedSMEM_offset_0_alias, 0, 64
	.other		__nv_reservedSMEM_offset_0_alias,@"STO_CUDA_RESERVED_SHARED STV_DEFAULT"
__nv_reservedSMEM_offset_0_alias:
	.zero		0
	.zero		64


//--------------------- .nv.constant0._Z9reduceVecPiS_i --------------------------
	.section	.nv.constant0._Z9reduceVecPiS_i,"a",@progbits
	.sectionflags	@""
	.align	4
.nv.constant0._Z9reduceVecPiS_i:
	.zero		916


//--------------------- SYMBOLS --------------------------

	.type		.nv.reservedSmem.offset0,@object
	.size		.nv.reservedSmem.offset0,0x4
